	.headerflags	@"EF_CUDA_TEXMODE_UNIFIED EF_CUDA_64BIT_ADDRESS EF_CUDA_ACCELERATORS EF_CUDA_SM90 EF_CUDA_VIRTUAL_SM(EF_CUDA_SM90)"
	.elftype	@"ET_EXEC"


//--------------------- .nv.info                  --------------------------
	.section	.nv.info,"",@"SHT_CUDA_INFO"
	.align	4


	//----- nvinfo : EIATTR_REGCOUNT
	.align		4
        /*0000*/ 	.byte	0x04, 0x2f
        /*0002*/ 	.short	(.L_3 - .L_2)
	.align		4
.L_2:
        /*0004*/ 	.word	index@(triton_poi_fused__native_batch_norm_legit_no_training_convolution_relu_2)
        /*0008*/ 	.word	0x00000017


	//----- nvinfo : EIATTR_MIN_STACK_SIZE
	.align		4
.L_3:
        /*000c*/ 	.byte	0x04, 0x12
        /*000e*/ 	.short	(.L_5 - .L_4)
	.align		4
.L_4:
        /*0010*/ 	.word	index@(triton_poi_fused__native_batch_norm_legit_no_training_convolution_relu_2)
        /*0014*/ 	.word	0x00000000


	//----- nvinfo : EIATTR_FRAME_SIZE
	.align		4
.L_5:
        /*0018*/ 	.byte	0x04, 0x11
        /*001a*/ 	.short	(.L_7 - .L_6)
	.align		4
.L_6:
        /*001c*/ 	.word	index@(triton_poi_fused__native_batch_norm_legit_no_training_convolution_relu_2)
        /*0020*/ 	.word	0x00000000


	//----- nvinfo : EIATTR_MIN_STACK_SIZE
	.align		4
.L_7:
        /*0024*/ 	.byte	0x04, 0x12
        /*0026*/ 	.short	(.L_9 - .L_8)
	.align		4
.L_8:
        /*0028*/ 	.word	index@(triton_poi_fused__native_batch_norm_legit_no_training_convolution_relu_2)
        /*002c*/ 	.word	0x00000000
.L_9:


//--------------------- .nv.info.triton_poi_fused__native_batch_norm_legit_no_training_convolution_relu_2 --------------------------
	.section	.nv.info.triton_poi_fused__native_batch_norm_legit_no_training_convolution_relu_2,"",@"SHT_CUDA_INFO"
	.sectionflags	@""
	.align	4


	//----- nvinfo : EIATTR_CUDA_API_VERSION
	.align		4
        /*0000*/ 	.byte	0x04, 0x37
        /*0002*/ 	.short	(.L_11 - .L_10)
.L_10:
        /*0004*/ 	.word	0x0000007c


	//----- nvinfo : EIATTR_KPARAM_INFO
	.align		4
.L_11:
        /*0008*/ 	.byte	0x04, 0x17
        /*000a*/ 	.short	(.L_13 - .L_12)
.L_12:
        /*000c*/ 	.word	0x00000000
        /*0010*/ 	.short	0x0007
        /*0012*/ 	.short	0x0038
        /*0014*/ 	.byte	0x00, 0xf0, 0x11, 0x00


	//----- nvinfo : EIATTR_KPARAM_INFO
	.align		4
.L_13:
        /*0018*/ 	.byte	0x04, 0x17
        /*001a*/ 	.short	(.L_15 - .L_14)
.L_14:
        /*001c*/ 	.word	0x00000000
        /*0020*/ 	.short	0x0006
        /*0022*/ 	.short	0x0030
        /*0024*/ 	.byte	0x00, 0xf4, 0x21, 0x00


	//----- nvinfo : EIATTR_KPARAM_INFO
	.align		4
.L_15:
        /*0028*/ 	.byte	0x04, 0x17
        /*002a*/ 	.short	(.L_17 - .L_16)
.L_16:
        /*002c*/ 	.word	0x00000000
        /*0030*/ 	.short	0x0005
        /*0032*/ 	.short	0x0028
        /*0034*/ 	.byte	0x00, 0xf4, 0x21, 0x00


	//----- nvinfo : EIATTR_KPARAM_INFO
	.align		4
.L_17:
        /*0038*/ 	.byte	0x04, 0x17
        /*003a*/ 	.short	(.L_19 - .L_18)
.L_18:
        /*003c*/ 	.word	0x00000000
        /*0040*/ 	.short	0x0004
        /*0042*/ 	.short	0x0020
        /*0044*/ 	.byte	0x00, 0xf4, 0x21, 0x00


	//----- nvinfo : EIATTR_KPARAM_INFO
	.align		4
.L_19:
        /*0048*/ 	.byte	0x04, 0x17
        /*004a*/ 	.short	(.L_21 - .L_20)
.L_20:
        /*004c*/ 	.word	0x00000000
        /*0050*/ 	.short	0x0003
        /*0052*/ 	.short	0x0018
        /*0054*/ 	.byte	0x00, 0xf4, 0x21, 0x00


	//----- nvinfo : EIATTR_KPARAM_INFO
	.align		4
.L_21:
        /*0058*/ 	.byte	0x04, 0x17
        /*005a*/ 	.short	(.L_23 - .L_22)
.L_22:
        /*005c*/ 	.word	0x00000000
        /*0060*/ 	.short	0x0002
        /*0062*/ 	.short	0x0010
        /*0064*/ 	.byte	0x00, 0xf4, 0x21, 0x00


	//----- nvinfo : EIATTR_KPARAM_INFO
	.align		4
.L_23:
        /*0068*/ 	.byte	0x04, 0x17
        /*006a*/ 	.short	(.L_25 - .L_24)
.L_24:
        /*006c*/ 	.word	0x00000000
        /*0070*/ 	.short	0x0001
        /*0072*/ 	.short	0x0008
        /*0074*/ 	.byte	0x00, 0xf4, 0x21, 0x00


	//----- nvinfo : EIATTR_KPARAM_INFO
	.align		4
.L_25:
        /*0078*/ 	.byte	0x04, 0x17
        /*007a*/ 	.short	(.L_27 - .L_26)
.L_26:
        /*007c*/ 	.word	0x00000000
        /*0080*/ 	.short	0x0000
        /*0082*/ 	.short	0x0000
        /*0084*/ 	.byte	0x00, 0xf4, 0x21, 0x00


	//----- nvinfo : EIATTR_SPARSE_MMA_MASK
	.align		4
.L_27:
        /*0088*/ 	.byte	0x03, 0x50
        /*008a*/ 	.short	0x0000


	//----- nvinfo : EIATTR_MAXREG_COUNT
	.align		4
        /*008c*/ 	.byte	0x03, 0x1b
        /*008e*/ 	.short	0x00ff


	//----- nvinfo : EIATTR_EXIT_INSTR_OFFSETS
	.align		4
        /*0090*/ 	.byte	0x04, 0x1c
        /*0092*/ 	.short	(.L_29 - .L_28)


	//   ....[0]....
.L_28:
        /*0094*/ 	.word	0x00000380


	//   ....[1]....
        /*0098*/ 	.word	0x000003a0


	//----- nvinfo : EIATTR_REQNTID
	.align		4
.L_29:
        /*009c*/ 	.byte	0x04, 0x10
        /*009e*/ 	.short	(.L_31 - .L_30)
.L_30:
        /*00a0*/ 	.word	0x00000080
        /*00a4*/ 	.word	0x00000001
        /*00a8*/ 	.word	0x00000001


	//----- nvinfo : EIATTR_CBANK_PARAM_SIZE
	.align		4
.L_31:
        /*00ac*/ 	.byte	0x03, 0x19
        /*00ae*/ 	.short	0x003c


	//----- nvinfo : EIATTR_PARAM_CBANK
	.align		4
        /*00b0*/ 	.byte	0x04, 0x0a
        /*00b2*/ 	.short	(.L_33 - .L_32)
	.align		4
.L_32:
        /*00b4*/ 	.word	index@(.nv.constant0.triton_poi_fused__native_batch_norm_legit_no_training_convolution_relu_2)
        /*00b8*/ 	.short	0x0210
        /*00ba*/ 	.short	0x003c


	//----- nvinfo : EIATTR_SW_WAR
	.align		4
.L_33:
        /*00bc*/ 	.byte	0x04, 0x36
        /*00be*/ 	.short	(.L_35 - .L_34)
.L_34:
        /*00c0*/ 	.word	0x00000008
.L_35:


//--------------------- .nv.callgraph             --------------------------
	.section	.nv.callgraph,"",@"SHT_CUDA_CALLGRAPH"
	.align	4
	.sectionentsize	8
	.align		4
        /*0000*/ 	.word	0x00000000
	.align		4
        /*0004*/ 	.word	0xffffffff
	.align		4
        /*0008*/ 	.word	0x00000000
	.align		4
        /*000c*/ 	.word	0xfffffffe
	.align		4
        /*0010*/ 	.word	0x00000000
	.align		4
        /*0014*/ 	.word	0xfffffffd
	.align		4
        /*0018*/ 	.word	0x00000000
	.align		4
        /*001c*/ 	.word	0xfffffffc


//--------------------- .nv.constant4             --------------------------
	.section	.nv.constant4,"a",@progbits
	.align	8
	.align		8
.nv.constant4:
        /*0000*/ 	.dword	_$_str
	.align		8
        /*0008*/ 	.dword	_$_str_$_2


//--------------------- .text.triton_poi_fused__native_batch_norm_legit_no_training_convolution_relu_2 --------------------------
	.section	.text.triton_poi_fused__native_batch_norm_legit_no_training_convolution_relu_2,"ax",@progbits
	.align	128
        .global         triton_poi_fused__native_batch_norm_legit_no_training_convolution_relu_2
        .type           triton_poi_fused__native_batch_norm_legit_no_training_convolution_relu_2,@function
        .size           triton_poi_fused__native_batch_norm_legit_no_training_convolution_relu_2,(.L_x_1 - triton_poi_fused__native_batch_norm_legit_no_training_convolution_relu_2)
        .other          triton_poi_fused__native_batch_norm_legit_no_training_convolution_relu_2,@"STO_CUDA_ENTRY STV_DEFAULT"
triton_poi_fused__native_batch_norm_legit_no_training_convolution_relu_2:
.text.triton_poi_fused__native_batch_norm_legit_no_training_convolution_relu_2:
[----:B------:R-:W0:Y:S01]  /*0000*/  LDC R1, c[0x0][0x28] ;  /* 0x00000a00ff017b82 */ /* 0x000e220000000800 */
[----:B------:R-:W1:Y:S07]  /*0010*/  S2R R0, SR_TID.X ;  /* 0x0000000000007919 */ /* 0x000e6e0000002100 */
[----:B------:R-:W2:Y:S01]  /*0020*/  LDC.64 R12, c[0x0][0x228] ;  /* 0x00008a00ff0c7b82 */ /* 0x000ea20000000a00 */
[----:B------:R-:W-:Y:S01]  /*0030*/  CS2R R4, SRZ ;  /* 0x0000000000047805 */ /* 0x000fe2000001ff00 */
[----:B------:R-:W-:Y:S01]  /*0040*/  ULDC.64 UR4, c[0x0][0x208] ;  /* 0x0000820000047ab9 */ /* 0x000fe20000000a00 */
[----:B------:R-:W3:Y:S05]  /*0050*/  S2R R3, SR_CTAID.X ;  /* 0x0000000000037919 */ /* 0x000eea0000002500 */
[----:B------:R-:W4:Y:S08]  /*0060*/  LDC.64 R10, c[0x0][0x218] ;  /* 0x00008600ff0a7b82 */ /* 0x000f300000000a00 */
[----:B------:R-:W5:Y:S08]  /*0070*/  LDC.64 R14, c[0x0][0x220] ;  /* 0x00008800ff0e7b82 */ /* 0x000f700000000a00 */
[----:B------:R-:W4:Y:S01]  /*0080*/  LDC.64 R16, c[0x0][0x230] ;  /* 0x00008c00ff107b82 */ /* 0x000f220000000a00 */
[----:B-1----:R-:W-:-:S07]  /*0090*/  LOP3.LUT R0, R0, 0x7f, RZ, 0xc0, !PT ;  /* 0x0000007f00007812 */ /* 0x002fce00078ec0ff */
[----:B------:R-:W1:Y:S01]  /*00a0*/  LDC.64 R6, c[0x0][0x238] ;  /* 0x00008e00ff067b82 */ /* 0x000e620000000a00 */
[----:B---3--:R-:W-:Y:S01]  /*00b0*/  SHF.R.S32.HI R2, RZ, 0x18, R3 ;  /* 0x00000018ff027819 */ /* 0x008fe20000011403 */
[----:B------:R-:W-:-:S03]  /*00c0*/  IMAD R0, R3, 0x80, R0 ;  /* 0x0000008003007824 */ /* 0x000fc600078e0200 */
[----:B------:R-:W-:Y:S02]  /*00d0*/  SGXT R3, R2, 0x1 ;  /* 0x000000010203781a */ /* 0x000fe40000000200 */
[----:B------:R-:W-:Y:S02]  /*00e0*/  ISETP.GE.AND P0, PT, R0, 0x400, PT ;  /* 0x000004000000780c */ /* 0x000fe40003f06270 */
[----:B------:R-:W-:-:S04]  /*00f0*/  LEA.HI R3, R3, R0, RZ, 0x2 ;  /* 0x0000000003037211 */ /* 0x000fc800078f10ff */
[--C-:B------:R-:W-:Y:S02]  /*0100*/  SHF.R.S32.HI R2, RZ, 0x2, R3.reuse ;  /* 0x00000002ff027819 */ /* 0x100fe40000011403 */
[----:B------:R-:W-:-:S04]  /*0110*/  SHF.R.S32.HI R3, RZ, 0x1f, R3 ;  /* 0x0000001fff037819 */ /* 0x000fc80000011403 */
[----:B------:R-:W-:-:S04]  /*0120*/  LEA.HI R3, R3, R2, RZ, 0x6 ;  /* 0x0000000203037211 */ /* 0x000fc800078f30ff */
[----:B------:R-:W-:-:S04]  /*0130*/  LOP3.LUT R3, R3, 0xffffffc0, RZ, 0xc0, !PT ;  /* 0xffffffc003037812 */ /* 0x000fc800078ec0ff */
[----:B------:R-:W-:Y:S02]  /*0140*/  IADD3 R19, R2, -R3, RZ ;  /* 0x8000000302137210 */ /* 0x000fe40007ffe0ff */
[----:B------:R-:W3:Y:S03]  /*0150*/  LDC.64 R2, c[0x0][0x210] ;  /* 0x00008400ff027b82 */ /* 0x000ee60000000a00 */
[----:B--2---:R-:W-:-:S05]  /*0160*/  IMAD.WIDE R12, R19, 0x4, R12 ;  /* 0x00000004130c7825 */ /* 0x004fca00078e020c */
[----:B------:R5:W2:Y:S01]  /*0170*/  @!P0 LDG.E.EL R4, desc[UR4][R12.64] ;  /* 0x000000040c048981 */ /* 0x000aa2000c2e1900 */
[----:B------:R-:W-:Y:S01]  /*0180*/  CS2R R8, SRZ ;  /* 0x0000000000087805 */ /* 0x000fe2000001ff00 */
[----:B----4-:R-:W-:-:S05]  /*0190*/  IMAD.WIDE R10, R19, 0x4, R10 ;  /* 0x00000004130a7825 */ /* 0x010fca00078e020a */
[----:B------:R4:W2:Y:S01]  /*01a0*/  @!P0 LDG.E.EL R8, desc[UR4][R10.64] ;  /* 0x000000040a088981 */ /* 0x0008a2000c2e1900 */
[----:B-----5:R-:W-:-:S04]  /*01b0*/  IMAD.WIDE R12, R19, 0x4, R14 ;  /* 0x00000004130c7825 */ /* 0x020fc800078e020e */
[----:B---3--:R-:W-:Y:S01]  /*01c0*/  IMAD.WIDE R2, R0, 0x4, R2 ;  /* 0x0000000400027825 */ /* 0x008fe200078e0202 */
[----:B------:R-:W3:Y:S04]  /*01d0*/  @!P0 LDG.E.EL R9, desc[UR4][R12.64] ;  /* 0x000000040c098981 */ /* 0x000ee8000c2e1900 */
[----:B------:R-:W5:Y:S01]  /*01e0*/  @!P0 LDG.E R5, desc[UR4][R2.64] ;  /* 0x0000000402058981 */ /* 0x000f62000c1e1900 */
[----:B0-----:R-:W-:-:S04]  /*01f0*/  IMAD.WIDE R14, R19, 0x4, R16 ;  /* 0x00000004130e7825 */ /* 0x001fc800078e0210 */
[----:B-1----:R-:W-:Y:S01]  /*0200*/  IMAD.WIDE R16, R19, 0x4, R6 ;  /* 0x0000000413107825 */ /* 0x002fe200078e0206 */
[----:B------:R-:W-:Y:S01]  /*0210*/  CS2R R18, SRZ ;  /* 0x0000000000127805 */ /* 0x000fe2000001ff00 */
[----:B------:R-:W0:Y:S05]  /*0220*/  LDC.64 R6, c[0x0][0x240] ;  /* 0x00009000ff067b82 */ /* 0x000e2a0000000a00 */
[----:B------:R-:W3:Y:S04]  /*0230*/  @!P0 LDG.E.EL R18, desc[UR4][R14.64] ;  /* 0x000000040e128981 */ /* 0x000ee8000c2e1900 */
[----:B------:R-:W3:Y:S01]  /*0240*/  @!P0 LDG.E.EL R19, desc[UR4][R16.64] ;  /* 0x0000000410138981 */ /* 0x000ee2000c2e1900 */
[----:B----4-:R-:W-:-:S02]  /*0250*/  IMAD.MOV.U32 R11, RZ, RZ, 0x3e800000 ;  /* 0x3e800000ff0b7424 */ /* 0x010fc400078e00ff */
[----:B0-----:R-:W-:-:S04]  /*0260*/  IMAD.WIDE R6, R0, 0x4, R6 ;  /* 0x0000000400067825 */ /* 0x001fc800078e0206 */
[----:B--2---:R-:W-:-:S04]  /*0270*/  FADD R4, R4, 9.9999997473787516356e-06 ;  /* 0x3727c5ac04047421 */ /* 0x004fc80000000000 */
[----:B------:R-:W0:Y:S02]  /*0280*/  MUFU.SQRT R20, R4 ;  /* 0x0000000400147308 */ /* 0x000e240000002000 */
[C---:B0-----:R-:W-:Y:S02]  /*0290*/  FSETP.GT.AND P1, PT, R20.reuse, 8.50705917302346158658e+37, PT ;  /* 0x7e8000001400780b */ /* 0x041fe40003f24000 */
[----:B------:R-:W-:-:S11]  /*02a0*/  FSETP.GEU.AND P2, PT, R20, 1.175494350822287508e-38, PT ;  /* 0x008000001400780b */ /* 0x000fd60003f4e000 */
[----:B------:R-:W-:-:S04]  /*02b0*/  @P1 FMUL R20, R20, 0.25 ;  /* 0x3e80000014141820 */ /* 0x000fc80000400000 */
[----:B------:R-:W-:-:S06]  /*02c0*/  @!P2 FMUL R20, R20, 16777216 ;  /* 0x4b8000001414a820 */ /* 0x000fcc0000400000 */
[----:B------:R-:W0:Y:S01]  /*02d0*/  MUFU.RCP R20, R20 ;  /* 0x0000001400147308 */ /* 0x000e220000001000 */
[----:B------:R-:W-:Y:S01]  /*02e0*/  FSEL R11, R11, 1, P1 ;  /* 0x3f8000000b0b7808 */ /* 0x000fe20000800000 */
[----:B-----5:R-:W-:-:S04]  /*02f0*/  FADD R5, R8, R5 ;  /* 0x0000000508057221 */ /* 0x020fc80000000000 */
[----:B------:R-:W-:Y:S01]  /*0300*/  @!P2 FMUL R11, R11, 16777216 ;  /* 0x4b8000000b0ba820 */ /* 0x000fe20000400000 */
[----:B---3--:R-:W-:-:S03]  /*0310*/  FADD R9, R5, -R9 ;  /* 0x8000000905097221 */ /* 0x008fc60000000000 */
[----:B0-----:R-:W-:-:S04]  /*0320*/  FMUL R4, R20, R11 ;  /* 0x0000000b14047220 */ /* 0x001fc80000400000 */
[----:B------:R-:W-:-:S04]  /*0330*/  FMUL R4, R9, R4 ;  /* 0x0000000409047220 */ /* 0x000fc80000400000 */
[----:B------:R-:W-:Y:S01]  /*0340*/  FFMA R4, R4, R18, R19 ;  /* 0x0000001204047223 */ /* 0x000fe20000000013 */
[----:B------:R0:W-:Y:S04]  /*0350*/  @!P0 STG.E desc[UR4][R2.64], R5 ;  /* 0x0000000502008986 */ /* 0x0001e8000c101904 */
[----:B------:R-:W-:-:S04]  /*0360*/  FSETP.GEU.AND P1, PT, R4, RZ, PT ;  /* 0x000000ff0400720b */ /* 0x000fc80003f2e000 */
[----:B------:R-:W-:Y:S01]  /*0370*/  FSEL R9, R4, RZ, P1 ;  /* 0x000000ff04097208 */ /* 0x000fe20000800000 */
[----:B0-----:R-:W-:Y:S08]  /*0380*/  @P0 EXIT ;  /* 0x000000000000094d */ /* 0x001ff00003800000 */
[----:B------:R-:W-:Y:S01]  /*0390*/  STG.E desc[UR4][R6.64], R9 ;  /* 0x0000000906007986 */ /* 0x000fe2000c101904 */
[----:B------:R-:W-:Y:S05]  /*03a0*/  EXIT ;  /* 0x000000000000794d */ /* 0x000fea0003800000 */
.L_x_0:
[----:B------:R-:W-:-:S00]  /*03b0*/  BRA `(.L_x_0) ;  /* 0xfffffffc00fc7947 */ /* 0x000fc0000383ffff */
[----:B------:R-:W-:-:S00]  /*03c0*/  NOP ;  /* 0x0000000000007918 */ /* 0x000fc00000000000 */
        /* <DEDUP_REMOVED lines=11> */
.L_x_1:


//--------------------- .nv.global.init           --------------------------
	.section	.nv.global.init,"aw",@progbits
.nv.global.init:
	.type		_$_str,@object
	.size		_$_str,(_$_str_$_2 - _$_str)
_$_str:
        /*0000*/ 	.byte	0x5f, 0x5f, 0x43, 0x55, 0x44, 0x41, 0x5f, 0x46, 0x54, 0x5a, 0x00
	.type		_$_str_$_2,@object
	.size		_$_str_$_2,(.L_1 - _$_str_$_2)
_$_str_$_2:
        /*000b*/ 	.byte	0x5f, 0x5f, 0x43, 0x55, 0x44, 0x41, 0x5f, 0x50, 0x52, 0x45, 0x43, 0x5f, 0x53, 0x51, 0x52, 0x54
        /*001b*/ 	.byte	0x00
.L_1:


//--------------------- .nv.constant0.triton_poi_fused__native_batch_norm_legit_no_training_convolution_relu_2 --------------------------
	.section	.nv.constant0.triton_poi_fused__native_batch_norm_legit_no_training_convolution_relu_2,"a",@progbits
	.sectionflags	@""
	.align	4
.nv.constant0.triton_poi_fused__native_batch_norm_legit_no_training_convolution_relu_2:
	.zero		588
